//
// Generated by NVIDIA NVVM Compiler
//
// Compiler Build ID: CL-36424714
// Cuda compilation tools, release 13.0, V13.0.88
// Based on NVVM 20.0.0
//

.version 9.0
.target sm_100
.address_size 64

	// .globl	dot_product
// _ZZ6MatMulE2As has been demoted
// _ZZ6MatMulE2Bs has been demoted
.extern .shared .align 16 .b8 sdata[];
.extern .shared .align 16 .b8 sdata2[];

.visible .entry dot_product(
	.param .u64 .ptr .align 1 dot_product_param_0,
	.param .u64 .ptr .align 1 dot_product_param_1,
	.param .u64 .ptr .align 1 dot_product_param_2,
	.param .u32 dot_product_param_3
)
{
	.reg .pred 	%p<6>;
	.reg .b32 	%r<15>;
	.reg .b32 	%f<8>;
	.reg .b64 	%rd<12>;

	ld.param.u64 	%rd1, [dot_product_param_0];
	ld.param.u64 	%rd2, [dot_product_param_1];
	ld.param.u64 	%rd3, [dot_product_param_2];
	ld.param.u32 	%r8, [dot_product_param_3];
	mov.u32 	%r1, %tid.x;
	mov.u32 	%r2, %ctaid.x;
	mov.u32 	%r14, %ntid.x;
	mad.lo.s32 	%r4, %r2, %r14, %r1;
	shl.b32 	%r9, %r1, 2;
	mov.u32 	%r10, sdata;
	add.s32 	%r5, %r10, %r9;
	mov.b32 	%r11, 0;
	st.shared.u32 	[%r5], %r11;
	bar.sync 	0;
	setp.ge.u32 	%p1, %r4, %r8;
	@%p1 bra 	$L__BB0_2;
	cvta.to.global.u64 	%rd4, %rd1;
	cvta.to.global.u64 	%rd5, %rd2;
	mul.wide.u32 	%rd6, %r4, 4;
	add.s64 	%rd7, %rd4, %rd6;
	ld.global.f32 	%f1, [%rd7];
	add.s64 	%rd8, %rd5, %rd6;
	ld.global.f32 	%f2, [%rd8];
	mul.f32 	%f3, %f1, %f2;
	st.shared.f32 	[%r5], %f3;
$L__BB0_2:
	bar.sync 	0;
	setp.lt.u32 	%p2, %r14, 2;
	@%p2 bra 	$L__BB0_6;
$L__BB0_3:
	shr.u32 	%r7, %r14, 1;
	setp.ge.u32 	%p3, %r1, %r7;
	@%p3 bra 	$L__BB0_5;
	shl.b32 	%r12, %r7, 2;
	add.s32 	%r13, %r5, %r12;
	ld.shared.f32 	%f4, [%r13];
	ld.shared.f32 	%f5, [%r5];
	add.f32 	%f6, %f4, %f5;
	st.shared.f32 	[%r5], %f6;
$L__BB0_5:
	bar.sync 	0;
	setp.gt.u32 	%p4, %r14, 3;
	mov.u32 	%r14, %r7;
	@%p4 bra 	$L__BB0_3;
$L__BB0_6:
	setp.ne.s32 	%p5, %r1, 0;
	@%p5 bra 	$L__BB0_8;
	ld.shared.f32 	%f7, [sdata];
	cvta.to.global.u64 	%rd9, %rd3;
	mul.wide.u32 	%rd10, %r2, 4;
	add.s64 	%rd11, %rd9, %rd10;
	st.global.f32 	[%rd11], %f7;
$L__BB0_8:
	ret;

}
	// .globl	reduce
.visible .entry reduce(
	.param .u64 .ptr .align 1 reduce_param_0,
	.param .u64 .ptr .align 1 reduce_param_1,
	.param .u32 reduce_param_2
)
{
	.reg .pred 	%p<6>;
	.reg .b32 	%r<15>;
	.reg .b32 	%f<6>;
	.reg .b64 	%rd<9>;

	ld.param.u64 	%rd1, [reduce_param_0];
	ld.param.u64 	%rd2, [reduce_param_1];
	ld.param.u32 	%r8, [reduce_param_2];
	mov.u32 	%r1, %tid.x;
	mov.u32 	%r2, %ctaid.x;
	mov.u32 	%r14, %ntid.x;
	mad.lo.s32 	%r4, %r2, %r14, %r1;
	shl.b32 	%r9, %r1, 2;
	mov.u32 	%r10, sdata2;
	add.s32 	%r5, %r10, %r9;
	mov.b32 	%r11, 0;
	st.shared.u32 	[%r5], %r11;
	bar.sync 	0;
	setp.ge.u32 	%p1, %r4, %r8;
	@%p1 bra 	$L__BB1_2;
	cvta.to.global.u64 	%rd3, %rd1;
	mul.wide.u32 	%rd4, %r4, 4;
	add.s64 	%rd5, %rd3, %rd4;
	ld.global.f32 	%f1, [%rd5];
	st.shared.f32 	[%r5], %f1;
$L__BB1_2:
	bar.sync 	0;
	setp.lt.u32 	%p2, %r14, 2;
	@%p2 bra 	$L__BB1_6;
$L__BB1_3:
	shr.u32 	%r7, %r14, 1;
	setp.ge.u32 	%p3, %r1, %r7;
	@%p3 bra 	$L__BB1_5;
	shl.b32 	%r12, %r7, 2;
	add.s32 	%r13, %r5, %r12;
	ld.shared.f32 	%f2, [%r13];
	ld.shared.f32 	%f3, [%r5];
	add.f32 	%f4, %f2, %f3;
	st.shared.f32 	[%r5], %f4;
$L__BB1_5:
	bar.sync 	0;
	setp.gt.u32 	%p4, %r14, 3;
	mov.u32 	%r14, %r7;
	@%p4 bra 	$L__BB1_3;
$L__BB1_6:
	setp.ne.s32 	%p5, %r1, 0;
	@%p5 bra 	$L__BB1_8;
	ld.shared.f32 	%f5, [sdata2];
	cvta.to.global.u64 	%rd6, %rd2;
	mul.wide.u32 	%rd7, %r2, 4;
	add.s64 	%rd8, %rd6, %rd7;
	st.global.f32 	[%rd8], %f5;
$L__BB1_8:
	ret;

}
	// .globl	MatMul
.visible .entry MatMul(
	.param .u64 .ptr .align 1 MatMul_param_0,
	.param .u64 .ptr .align 1 MatMul_param_1,
	.param .u64 .ptr .align 1 MatMul_param_2,
	.param .u32 MatMul_param_3,
	.param .u32 MatMul_param_4,
	.param .u32 MatMul_param_5,
	.param .u32 MatMul_param_6,
	.param .u32 MatMul_param_7,
	.param .u32 MatMul_param_8
)
{
	.reg .pred 	%p<12>;
	.reg .b32 	%r<52>;
	.reg .b32 	%f<63>;
	.reg .b64 	%rd<13>;
	// demoted variable
	.shared .align 4 .b8 _ZZ6MatMulE2As[1024];
	// demoted variable
	.shared .align 4 .b8 _ZZ6MatMulE2Bs[1024];
	ld.param.u64 	%rd3, [MatMul_param_0];
	ld.param.u64 	%rd4, [MatMul_param_1];
	ld.param.u64 	%rd5, [MatMul_param_2];
	ld.param.u32 	%r25, [MatMul_param_3];
	ld.param.u32 	%r26, [MatMul_param_4];
	ld.param.u32 	%r27, [MatMul_param_5];
	ld.param.u32 	%r28, [MatMul_param_6];
	ld.param.u32 	%r29, [MatMul_param_7];
	ld.param.u32 	%r30, [MatMul_param_8];
	mov.u32 	%r1, %ctaid.y;
	shl.b32 	%r31, %r1, 4;
	mov.u32 	%r2, %tid.y;
	add.s32 	%r3, %r31, %r2;
	mov.u32 	%r4, %ctaid.x;
	shl.b32 	%r5, %r4, 4;
	mov.u32 	%r6, %tid.x;
	add.s32 	%r7, %r5, %r6;
	setp.lt.s32 	%p1, %r26, 1;
	mov.f32 	%f62, 0f00000000;
	@%p1 bra 	$L__BB2_7;
	add.s32 	%r32, %r26, 15;
	shr.u32 	%r33, %r32, 4;
	shl.b32 	%r34, %r2, 6;
	mov.u32 	%r35, _ZZ6MatMulE2As;
	add.s32 	%r8, %r35, %r34;
	mov.u32 	%r36, _ZZ6MatMulE2Bs;
	shl.b32 	%r37, %r6, 2;
	add.s32 	%r10, %r36, %r37;
	add.s32 	%r9, %r10, %r34;
	neg.s32 	%r51, %r33;
	mad.lo.s32 	%r38, %r2, %r28, %r6;
	add.s32 	%r50, %r38, %r5;
	shl.b32 	%r13, %r28, 4;
	mad.lo.s32 	%r48, %r26, %r3, %r6;
	cvta.to.global.u64 	%rd1, %rd3;
	cvta.to.global.u64 	%rd2, %rd4;
	mov.f32 	%f62, 0f00000000;
	mov.u32 	%r47, %r6;
	mov.u32 	%r49, %r2;
$L__BB2_2:
	setp.ge.s32 	%p2, %r3, %r25;
	setp.ge.u32 	%p3, %r47, %r26;
	mov.f32 	%f60, 0f00000000;
	or.pred  	%p4, %p3, %p2;
	@%p4 bra 	$L__BB2_4;
	mul.wide.u32 	%rd6, %r48, 4;
	add.s64 	%rd7, %rd1, %rd6;
	ld.global.f32 	%f60, [%rd7];
$L__BB2_4:
	setp.ge.s32 	%p5, %r7, %r28;
	shl.b32 	%r40, %r6, 2;
	add.s32 	%r41, %r8, %r40;
	st.shared.f32 	[%r41], %f60;
	setp.ge.u32 	%p6, %r49, %r27;
	mov.f32 	%f61, 0f00000000;
	or.pred  	%p7, %p5, %p6;
	@%p7 bra 	$L__BB2_6;
	mul.wide.u32 	%rd8, %r50, 4;
	add.s64 	%rd9, %rd2, %rd8;
	ld.global.f32 	%f61, [%rd9];
$L__BB2_6:
	st.shared.f32 	[%r9], %f61;
	bar.sync 	0;
	ld.shared.f32 	%f12, [%r8];
	ld.shared.f32 	%f13, [%r10];
	fma.rn.f32 	%f14, %f12, %f13, %f62;
	ld.shared.f32 	%f15, [%r8+4];
	ld.shared.f32 	%f16, [%r10+64];
	fma.rn.f32 	%f17, %f15, %f16, %f14;
	ld.shared.f32 	%f18, [%r8+8];
	ld.shared.f32 	%f19, [%r10+128];
	fma.rn.f32 	%f20, %f18, %f19, %f17;
	ld.shared.f32 	%f21, [%r8+12];
	ld.shared.f32 	%f22, [%r10+192];
	fma.rn.f32 	%f23, %f21, %f22, %f20;
	ld.shared.f32 	%f24, [%r8+16];
	ld.shared.f32 	%f25, [%r10+256];
	fma.rn.f32 	%f26, %f24, %f25, %f23;
	ld.shared.f32 	%f27, [%r8+20];
	ld.shared.f32 	%f28, [%r10+320];
	fma.rn.f32 	%f29, %f27, %f28, %f26;
	ld.shared.f32 	%f30, [%r8+24];
	ld.shared.f32 	%f31, [%r10+384];
	fma.rn.f32 	%f32, %f30, %f31, %f29;
	ld.shared.f32 	%f33, [%r8+28];
	ld.shared.f32 	%f34, [%r10+448];
	fma.rn.f32 	%f35, %f33, %f34, %f32;
	ld.shared.f32 	%f36, [%r8+32];
	ld.shared.f32 	%f37, [%r10+512];
	fma.rn.f32 	%f38, %f36, %f37, %f35;
	ld.shared.f32 	%f39, [%r8+36];
	ld.shared.f32 	%f40, [%r10+576];
	fma.rn.f32 	%f41, %f39, %f40, %f38;
	ld.shared.f32 	%f42, [%r8+40];
	ld.shared.f32 	%f43, [%r10+640];
	fma.rn.f32 	%f44, %f42, %f43, %f41;
	ld.shared.f32 	%f45, [%r8+44];
	ld.shared.f32 	%f46, [%r10+704];
	fma.rn.f32 	%f47, %f45, %f46, %f44;
	ld.shared.f32 	%f48, [%r8+48];
	ld.shared.f32 	%f49, [%r10+768];
	fma.rn.f32 	%f50, %f48, %f49, %f47;
	ld.shared.f32 	%f51, [%r8+52];
	ld.shared.f32 	%f52, [%r10+832];
	fma.rn.f32 	%f53, %f51, %f52, %f50;
	ld.shared.f32 	%f54, [%r8+56];
	ld.shared.f32 	%f55, [%r10+896];
	fma.rn.f32 	%f56, %f54, %f55, %f53;
	ld.shared.f32 	%f57, [%r8+60];
	ld.shared.f32 	%f58, [%r10+960];
	fma.rn.f32 	%f62, %f57, %f58, %f56;
	bar.sync 	0;
	add.s32 	%r51, %r51, 1;
	setp.ne.s32 	%p8, %r51, 0;
	add.s32 	%r50, %r50, %r13;
	add.s32 	%r49, %r49, 16;
	add.s32 	%r48, %r48, 16;
	add.s32 	%r47, %r47, 16;
	@%p8 bra 	$L__BB2_2;
$L__BB2_7:
	setp.ge.s32 	%p9, %r3, %r29;
	setp.ge.s32 	%p10, %r7, %r30;
	or.pred  	%p11, %p9, %p10;
	@%p11 bra 	$L__BB2_9;
	mov.u32 	%r42, %ntid.y;
	mad.lo.s32 	%r43, %r1, %r42, %r2;
	mov.u32 	%r44, %ntid.x;
	mad.lo.s32 	%r45, %r4, %r44, %r6;
	mad.lo.s32 	%r46, %r30, %r43, %r45;
	cvta.to.global.u64 	%rd10, %rd5;
	mul.wide.u32 	%rd11, %r46, 4;
	add.s64 	%rd12, %rd10, %rd11;
	st.global.f32 	[%rd12], %f62;
$L__BB2_9:
	ret;

}
	// .globl	transpose
.visible .entry transpose(
	.param .u64 .ptr .align 1 transpose_param_0,
	.param .u64 .ptr .align 1 transpose_param_1,
	.param .u32 transpose_param_2,
	.param .u32 transpose_param_3
)
{
	.reg .pred 	%p<4>;
	.reg .b32 	%r<15>;
	.reg .b32 	%f<2>;
	.reg .b64 	%rd<9>;

	ld.param.u64 	%rd1, [transpose_param_0];
	ld.param.u64 	%rd2, [transpose_param_1];
	ld.param.u32 	%r3, [transpose_param_2];
	ld.param.u32 	%r5, [transpose_param_3];
	mov.u32 	%r6, %ntid.x;
	mov.u32 	%r7, %ctaid.x;
	mov.u32 	%r8, %tid.x;
	mad.lo.s32 	%r1, %r6, %r7, %r8;
	mov.u32 	%r9, %ntid.y;
	mov.u32 	%r10, %ctaid.y;
	mov.u32 	%r11, %tid.y;
	mad.lo.s32 	%r12, %r9, %r10, %r11;
	setp.ge.u32 	%p1, %r1, %r3;
	setp.ge.u32 	%p2, %r12, %r5;
	or.pred  	%p3, %p1, %p2;
	@%p3 bra 	$L__BB3_2;
	cvta.to.global.u64 	%rd3, %rd1;
	cvta.to.global.u64 	%rd4, %rd2;
	mad.lo.s32 	%r13, %r5, %r1, %r12;
	mul.wide.u32 	%rd5, %r13, 4;
	add.s64 	%rd6, %rd3, %rd5;
	ld.global.f32 	%f1, [%rd6];
	mad.lo.s32 	%r14, %r3, %r12, %r1;
	mul.wide.u32 	%rd7, %r14, 4;
	add.s64 	%rd8, %rd4, %rd7;
	st.global.f32 	[%rd8], %f1;
$L__BB3_2:
	ret;

}


// ===== COMPILED SASS (sm_100) =====

	.target	sm_100

	.elftype	@"ET_EXEC"


//--------------------- .note.nv.tkinfo           --------------------------
	.section	.note.nv.tkinfo,"",@"SHT_NOTE"
	.sectionflags	@"SHF_NOTE_NV_TKINFO"
	.tkinfo
        /*0018*/ 	.word	0x00000002
        /*0030*/ 	.string	""
        /*0030*/ 	.string	"ptxas"
        /*0030*/ 	.string	"Cuda compilation tools, release 13.0, V13.0.88"
        /*0030*/ 	.string	"Build cuda_13.0.r13.0/compiler.36424714_0"
        /*0030*/ 	.string	"-arch sm_100 -m 64 "



//--------------------- .note.nv.cuinfo           --------------------------
	.section	.note.nv.cuinfo,"",@"SHT_NOTE"
	.sectionflags	@"SHF_NOTE_NV_CUINFO"
        /*0018*/ 	.short	0x0002
        /*001a*/ 	.short	0x0064
        /*001c*/ 	.short	0x0082
	.zero		2


//--------------------- .nv.info                  --------------------------
	.section	.nv.info,"",@"SHT_CUDA_INFO"
	.align	4


	//----- nvinfo : EIATTR_REGCOUNT
	.align		4
        /*0000*/ 	.byte	0x04, 0x2f
        /*0002*/ 	.short	(.L_1 - .L_0)
	.align		4
.L_0:
        /*0004*/ 	.word	index@(dot_product)
        /*0008*/ 	.word	0x0000000c


	//----- nvinfo : EIATTR_FRAME_SIZE
	.align		4
.L_1:
        /*000c*/ 	.byte	0x04, 0x11
        /*000e*/ 	.short	(.L_3 - .L_2)
	.align		4
.L_2:
        /*0010*/ 	.word	index@(dot_product)
        /*0014*/ 	.word	0x00000000


	//----- nvinfo : EIATTR_REGCOUNT
	.align		4
.L_3:
        /*0018*/ 	.byte	0x04, 0x2f
        /*001a*/ 	.short	(.L_5 - .L_4)
	.align		4
.L_4:
        /*001c*/ 	.word	index@(reduce)
        /*0020*/ 	.word	0x0000000a


	//----- nvinfo : EIATTR_FRAME_SIZE
	.align		4
.L_5:
        /*0024*/ 	.byte	0x04, 0x11
        /*0026*/ 	.short	(.L_7 - .L_6)
	.align		4
.L_6:
        /*0028*/ 	.word	index@(reduce)
        /*002c*/ 	.word	0x00000000


	//----- nvinfo : EIATTR_REGCOUNT
	.align		4
.L_7:
        /*0030*/ 	.byte	0x04, 0x2f
        /*0032*/ 	.short	(.L_9 - .L_8)
	.align		4
.L_8:
        /*0034*/ 	.word	index@(MatMul)
        /*0038*/ 	.word	0x00000020


	//----- nvinfo : EIATTR_FRAME_SIZE
	.align		4
.L_9:
        /*003c*/ 	.byte	0x04, 0x11
        /*003e*/ 	.short	(.L_11 - .L_10)
	.align		4
.L_10:
        /*0040*/ 	.word	index@(MatMul)
        /*0044*/ 	.word	0x00000000


	//----- nvinfo : EIATTR_REGCOUNT
	.align		4
.L_11:
        /*0048*/ 	.byte	0x04, 0x2f
        /*004a*/ 	.short	(.L_13 - .L_12)
	.align		4
.L_12:
        /*004c*/ 	.word	index@(transpose)
        /*0050*/ 	.word	0x0000000a


	//----- nvinfo : EIATTR_FRAME_SIZE
	.align		4
.L_13:
        /*0054*/ 	.byte	0x04, 0x11
        /*0056*/ 	.short	(.L_15 - .L_14)
	.align		4
.L_14:
        /*0058*/ 	.word	index@(transpose)
        /*005c*/ 	.word	0x00000000


	//----- nvinfo : EIATTR_MIN_STACK_SIZE
	.align		4
.L_15:
        /*0060*/ 	.byte	0x04, 0x12
        /*0062*/ 	.short	(.L_17 - .L_16)
	.align		4
.L_16:
        /*0064*/ 	.word	index@(transpose)
        /*0068*/ 	.word	0x00000000


	//----- nvinfo : EIATTR_MIN_STACK_SIZE
	.align		4
.L_17:
        /*006c*/ 	.byte	0x04, 0x12
        /*006e*/ 	.short	(.L_19 - .L_18)
	.align		4
.L_18:
        /*0070*/ 	.word	index@(MatMul)
        /*0074*/ 	.word	0x00000000


	//----- nvinfo : EIATTR_MIN_STACK_SIZE
	.align		4
.L_19:
        /*0078*/ 	.byte	0x04, 0x12
        /*007a*/ 	.short	(.L_21 - .L_20)
	.align		4
.L_20:
        /*007c*/ 	.word	index@(reduce)
        /*0080*/ 	.word	0x00000000


	//----- nvinfo : EIATTR_MIN_STACK_SIZE
	.align		4
.L_21:
        /*0084*/ 	.byte	0x04, 0x12
        /*0086*/ 	.short	(.L_23 - .L_22)
	.align		4
.L_22:
        /*0088*/ 	.word	index@(dot_product)
        /*008c*/ 	.word	0x00000000
.L_23:


//--------------------- .nv.compat                --------------------------
	.section	.nv.compat,"",@"SHT_CUDA_COMPAT_INFO"
	.align	4
        /*0000*/ 	.byte	0x02, 0x09, 0x00, 0x00, 0x02, 0x02, 0x01, 0x00, 0x02, 0x05, 0x05, 0x00, 0x03, 0x07, 0x01, 0x01
        /*0010*/ 	.byte	0x02, 0x03, 0x00, 0x00, 0x02, 0x06, 0x01, 0x00, 0x04, 0x0b, 0x08, 0x00, 0x09, 0x00, 0x00, 0x00
        /*0020*/ 	.byte	0x00, 0x00, 0x00, 0x00


//--------------------- .nv.info.transpose        --------------------------
	.section	.nv.info.transpose,"",@"SHT_CUDA_INFO"
	.sectionflags	@""
	.align	4


	//----- nvinfo : EIATTR_CUDA_API_VERSION
	.align		4
        /*0000*/ 	.byte	0x04, 0x37
        /*0002*/ 	.short	(.L_25 - .L_24)
.L_24:
        /*0004*/ 	.word	0x00000082


	//----- nvinfo : EIATTR_KPARAM_INFO
	.align		4
.L_25:
        /*0008*/ 	.byte	0x04, 0x17
        /*000a*/ 	.short	(.L_27 - .L_26)
.L_26:
        /*000c*/ 	.word	0x00000000
        /*0010*/ 	.short	0x0003
        /*0012*/ 	.short	0x0014
        /*0014*/ 	.byte	0x00, 0xf0, 0x11, 0x00


	//----- nvinfo : EIATTR_KPARAM_INFO
	.align		4
.L_27:
        /*0018*/ 	.byte	0x04, 0x17
        /*001a*/ 	.short	(.L_29 - .L_28)
.L_28:
        /*001c*/ 	.word	0x00000000
        /*0020*/ 	.short	0x0002
        /*0022*/ 	.short	0x0010
        /*0024*/ 	.byte	0x00, 0xf0, 0x11, 0x00


	//----- nvinfo : EIATTR_KPARAM_INFO
	.align		4
.L_29:
        /*0028*/ 	.byte	0x04, 0x17
        /*002a*/ 	.short	(.L_31 - .L_30)
.L_30:
        /*002c*/ 	.word	0x00000000
        /*0030*/ 	.short	0x0001
        /*0032*/ 	.short	0x0008
        /*0034*/ 	.byte	0x00, 0xf5, 0x21, 0x00


	//----- nvinfo : EIATTR_KPARAM_INFO
	.align		4
.L_31:
        /*0038*/ 	.byte	0x04, 0x17
        /*003a*/ 	.short	(.L_33 - .L_32)
.L_32:
        /*003c*/ 	.word	0x00000000
        /*0040*/ 	.short	0x0000
        /*0042*/ 	.short	0x0000
        /*0044*/ 	.byte	0x00, 0xf5, 0x21, 0x00


	//----- nvinfo : EIATTR_SPARSE_MMA_MASK
	.align		4
.L_33:
        /*0048*/ 	.byte	0x03, 0x50
        /*004a*/ 	.short	0x0000


	//----- nvinfo : EIATTR_MAXREG_COUNT
	.align		4
        /*004c*/ 	.byte	0x03, 0x1b
        /*004e*/ 	.short	0x00ff


	//----- nvinfo : EIATTR_MERCURY_ISA_VERSION
	.align		4
        /*0050*/ 	.byte	0x03, 0x5f
        /*0052*/ 	.short	0x0101


	//----- nvinfo : EIATTR_VRC_CTA_INIT_COUNT
	.align		4
        /*0054*/ 	.byte	0x02, 0x4a
	.zero		1
	.zero		1


	//----- nvinfo : EIATTR_EXIT_INSTR_OFFSETS
	.align		4
        /*0058*/ 	.byte	0x04, 0x1c
        /*005a*/ 	.short	(.L_35 - .L_34)


	//   ....[0]....
.L_34:
        /*005c*/ 	.word	0x000000c0


	//   ....[1]....
        /*0060*/ 	.word	0x00000160


	//----- nvinfo : EIATTR_CBANK_PARAM_SIZE
	.align		4
.L_35:
        /*0064*/ 	.byte	0x03, 0x19
        /*0066*/ 	.short	0x0018


	//----- nvinfo : EIATTR_PARAM_CBANK
	.align		4
        /*0068*/ 	.byte	0x04, 0x0a
        /*006a*/ 	.short	(.L_37 - .L_36)
	.align		4
.L_36:
        /*006c*/ 	.word	index@(.nv.constant0.transpose)
        /*0070*/ 	.short	0x0380
        /*0072*/ 	.short	0x0018


	//----- nvinfo : EIATTR_SW_WAR
	.align		4
.L_37:
        /*0074*/ 	.byte	0x04, 0x36
        /*0076*/ 	.short	(.L_39 - .L_38)
.L_38:
        /*0078*/ 	.word	0x00000008
.L_39:


//--------------------- .nv.info.MatMul           --------------------------
	.section	.nv.info.MatMul,"",@"SHT_CUDA_INFO"
	.sectionflags	@""
	.align	4


	//----- nvinfo : EIATTR_CUDA_API_VERSION
	.align		4
        /*0000*/ 	.byte	0x04, 0x37
        /*0002*/ 	.short	(.L_41 - .L_40)
.L_40:
        /*0004*/ 	.word	0x00000082


	//----- nvinfo : EIATTR_KPARAM_INFO
	.align		4
.L_41:
        /*0008*/ 	.byte	0x04, 0x17
        /*000a*/ 	.short	(.L_43 - .L_42)
.L_42:
        /*000c*/ 	.word	0x00000000
        /*0010*/ 	.short	0x0008
        /*0012*/ 	.short	0x002c
        /*0014*/ 	.byte	0x00, 0xf0, 0x11, 0x00


	//----- nvinfo : EIATTR_KPARAM_INFO
	.align		4
.L_43:
        /*0018*/ 	.byte	0x04, 0x17
        /*001a*/ 	.short	(.L_45 - .L_44)
.L_44:
        /*001c*/ 	.word	0x00000000
        /*0020*/ 	.short	0x0007
        /*0022*/ 	.short	0x0028
        /*0024*/ 	.byte	0x00, 0xf0, 0x11, 0x00


	//----- nvinfo : EIATTR_KPARAM_INFO
	.align		4
.L_45:
        /*0028*/ 	.byte	0x04, 0x17
        /*002a*/ 	.short	(.L_47 - .L_46)
.L_46:
        /*002c*/ 	.word	0x00000000
        /*0030*/ 	.short	0x0006
        /*0032*/ 	.short	0x0024
        /*0034*/ 	.byte	0x00, 0xf0, 0x11, 0x00


	//----- nvinfo : EIATTR_KPARAM_INFO
	.align		4
.L_47:
        /*0038*/ 	.byte	0x04, 0x17
        /*003a*/ 	.short	(.L_49 - .L_48)
.L_48:
        /*003c*/ 	.word	0x00000000
        /*0040*/ 	.short	0x0005
        /*0042*/ 	.short	0x0020
        /*0044*/ 	.byte	0x00, 0xf0, 0x11, 0x00


	//----- nvinfo : EIATTR_KPARAM_INFO
	.align		4
.L_49:
        /*0048*/ 	.byte	0x04, 0x17
        /*004a*/ 	.short	(.L_51 - .L_50)
.L_50:
        /*004c*/ 	.word	0x00000000
        /*0050*/ 	.short	0x0004
        /*0052*/ 	.short	0x001c
        /*0054*/ 	.byte	0x00, 0xf0, 0x11, 0x00


	//----- nvinfo : EIATTR_KPARAM_INFO
	.align		4
.L_51:
        /*0058*/ 	.byte	0x04, 0x17
        /*005a*/ 	.short	(.L_53 - .L_52)
.L_52:
        /*005c*/ 	.word	0x00000000
        /*0060*/ 	.short	0x0003
        /*0062*/ 	.short	0x0018
        /*0064*/ 	.byte	0x00, 0xf0, 0x11, 0x00


	//----- nvinfo : EIATTR_KPARAM_INFO
	.align		4
.L_53:
        /*0068*/ 	.byte	0x04, 0x17
        /*006a*/ 	.short	(.L_55 - .L_54)
.L_54:
        /*006c*/ 	.word	0x00000000
        /*0070*/ 	.short	0x0002
        /*0072*/ 	.short	0x0010
        /*0074*/ 	.byte	0x00, 0xf5, 0x21, 0x00


	//----- nvinfo : EIATTR_KPARAM_INFO
	.align		4
.L_55:
        /*0078*/ 	.byte	0x04, 0x17
        /*007a*/ 	.short	(.L_57 - .L_56)
.L_56:
        /*007c*/ 	.word	0x00000000
        /*0080*/ 	.short	0x0001
        /*0082*/ 	.short	0x0008
        /*0084*/ 	.byte	0x00, 0xf5, 0x21, 0x00


	//----- nvinfo : EIATTR_KPARAM_INFO
	.align		4
.L_57:
        /*0088*/ 	.byte	0x04, 0x17
        /*008a*/ 	.short	(.L_59 - .L_58)
.L_58:
        /*008c*/ 	.word	0x00000000
        /*0090*/ 	.short	0x0000
        /*0092*/ 	.short	0x0000
        /*0094*/ 	.byte	0x00, 0xf5, 0x21, 0x00


	//----- nvinfo : EIATTR_SPARSE_MMA_MASK
	.align		4
.L_59:
        /*0098*/ 	.byte	0x03, 0x50
        /*009a*/ 	.short	0x0000


	//----- nvinfo : EIATTR_MAXREG_COUNT
	.align		4
        /*009c*/ 	.byte	0x03, 0x1b
        /*009e*/ 	.short	0x00ff


	//----- nvinfo : EIATTR_NUM_BARRIERS
	.align		4
        /*00a0*/ 	.byte	0x02, 0x4c
        /*00a2*/ 	.byte	0x01
	.zero		1


	//----- nvinfo : EIATTR_MERCURY_ISA_VERSION
	.align		4
        /*00a4*/ 	.byte	0x03, 0x5f
        /*00a6*/ 	.short	0x0101


	//----- nvinfo : EIATTR_VRC_CTA_INIT_COUNT
	.align		4
        /*00a8*/ 	.byte	0x02, 0x4a
	.zero		1
	.zero		1


	//----- nvinfo : EIATTR_EXIT_INSTR_OFFSETS
	.align		4
        /*00ac*/ 	.byte	0x04, 0x1c
        /*00ae*/ 	.short	(.L_61 - .L_60)


	//   ....[0]....
.L_60:
        /*00b0*/ 	.word	0x00000600


	//   ....[1]....
        /*00b4*/ 	.word	0x00000690


	//----- nvinfo : EIATTR_CBANK_PARAM_SIZE
	.align		4
.L_61:
        /*00b8*/ 	.byte	0x03, 0x19
        /*00ba*/ 	.short	0x0030


	//----- nvinfo : EIATTR_PARAM_CBANK
	.align		4
        /*00bc*/ 	.byte	0x04, 0x0a
        /*00be*/ 	.short	(.L_63 - .L_62)
	.align		4
.L_62:
        /*00c0*/ 	.word	index@(.nv.constant0.MatMul)
        /*00c4*/ 	.short	0x0380
        /*00c6*/ 	.short	0x0030


	//----- nvinfo : EIATTR_SW_WAR
	.align		4
.L_63:
        /*00c8*/ 	.byte	0x04, 0x36
        /*00ca*/ 	.short	(.L_65 - .L_64)
.L_64:
        /*00cc*/ 	.word	0x00000008
.L_65:


//--------------------- .nv.info.reduce           --------------------------
	.section	.nv.info.reduce,"",@"SHT_CUDA_INFO"
	.sectionflags	@""
	.align	4


	//----- nvinfo : EIATTR_CUDA_API_VERSION
	.align		4
        /*0000*/ 	.byte	0x04, 0x37
        /*0002*/ 	.short	(.L_67 - .L_66)
.L_66:
        /*0004*/ 	.word	0x00000082


	//----- nvinfo : EIATTR_KPARAM_INFO
	.align		4
.L_67:
        /*0008*/ 	.byte	0x04, 0x17
        /*000a*/ 	.short	(.L_69 - .L_68)
.L_68:
        /*000c*/ 	.word	0x00000000
        /*0010*/ 	.short	0x0002
        /*0012*/ 	.short	0x0010
        /*0014*/ 	.byte	0x00, 0xf0, 0x11, 0x00


	//----- nvinfo : EIATTR_KPARAM_INFO
	.align		4
.L_69:
        /*0018*/ 	.byte	0x04, 0x17
        /*001a*/ 	.short	(.L_71 - .L_70)
.L_70:
        /*001c*/ 	.word	0x00000000
        /*0020*/ 	.short	0x0001
        /*0022*/ 	.short	0x0008
        /*0024*/ 	.byte	0x00, 0xf5, 0x21, 0x00


	//----- nvinfo : EIATTR_KPARAM_INFO
	.align		4
.L_71:
        /*0028*/ 	.byte	0x04, 0x17
        /*002a*/ 	.short	(.L_73 - .L_72)
.L_72:
        /*002c*/ 	.word	0x00000000
        /*0030*/ 	.short	0x0000
        /*0032*/ 	.short	0x0000
        /*0034*/ 	.byte	0x00, 0xf5, 0x21, 0x00


	//----- nvinfo : EIATTR_SPARSE_MMA_MASK
	.align		4
.L_73:
        /*0038*/ 	.byte	0x03, 0x50
        /*003a*/ 	.short	0x0000


	//----- nvinfo : EIATTR_MAXREG_COUNT
	.align		4
        /*003c*/ 	.byte	0x03, 0x1b
        /*003e*/ 	.short	0x00ff


	//----- nvinfo : EIATTR_NUM_BARRIERS
	.align		4
        /*0040*/ 	.byte	0x02, 0x4c
        /*0042*/ 	.byte	0x01
	.zero		1


	//----- nvinfo : EIATTR_MERCURY_ISA_VERSION
	.align		4
        /*0044*/ 	.byte	0x03, 0x5f
        /*0046*/ 	.short	0x0101


	//----- nvinfo : EIATTR_VRC_CTA_INIT_COUNT
	.align		4
        /*0048*/ 	.byte	0x02, 0x4a
	.zero		1
	.zero		1


	//----- nvinfo : EIATTR_EXIT_INSTR_OFFSETS
	.align		4
        /*004c*/ 	.byte	0x04, 0x1c
        /*004e*/ 	.short	(.L_75 - .L_74)


	//   ....[0]....
.L_74:
        /*0050*/ 	.word	0x00000250


	//   ....[1]....
        /*0054*/ 	.word	0x000002d0


	//----- nvinfo : EIATTR_CRS_STACK_SIZE
	.align		4
.L_75:
        /*0058*/ 	.byte	0x04, 0x1e
        /*005a*/ 	.short	(.L_77 - .L_76)
.L_76:
        /*005c*/ 	.word	0x00000000


	//----- nvinfo : EIATTR_CBANK_PARAM_SIZE
	.align		4
.L_77:
        /*0060*/ 	.byte	0x03, 0x19
        /*0062*/ 	.short	0x0014


	//----- nvinfo : EIATTR_PARAM_CBANK
	.align		4
        /*0064*/ 	.byte	0x04, 0x0a
        /*0066*/ 	.short	(.L_79 - .L_78)
	.align		4
.L_78:
        /*0068*/ 	.word	index@(.nv.constant0.reduce)
        /*006c*/ 	.short	0x0380
        /*006e*/ 	.short	0x0014


	//----- nvinfo : EIATTR_SW_WAR
	.align		4
.L_79:
        /*0070*/ 	.byte	0x04, 0x36
        /*0072*/ 	.short	(.L_81 - .L_80)
.L_80:
        /*0074*/ 	.word	0x00000008
.L_81:


//--------------------- .nv.info.dot_product      --------------------------
	.section	.nv.info.dot_product,"",@"SHT_CUDA_INFO"
	.sectionflags	@""
	.align	4


	//----- nvinfo : EIATTR_CUDA_API_VERSION
	.align		4
        /*0000*/ 	.byte	0x04, 0x37
        /*0002*/ 	.short	(.L_83 - .L_82)
.L_82:
        /*0004*/ 	.word	0x00000082


	//----- nvinfo : EIATTR_KPARAM_INFO
	.align		4
.L_83:
        /*0008*/ 	.byte	0x04, 0x17
        /*000a*/ 	.short	(.L_85 - .L_84)
.L_84:
        /*000c*/ 	.word	0x00000000
        /*0010*/ 	.short	0x0003
        /*0012*/ 	.short	0x0018
        /*0014*/ 	.byte	0x00, 0xf0, 0x11, 0x00


	//----- nvinfo : EIATTR_KPARAM_INFO
	.align		4
.L_85:
        /*0018*/ 	.byte	0x04, 0x17
        /*001a*/ 	.short	(.L_87 - .L_86)
.L_86:
        /*001c*/ 	.word	0x00000000
        /*0020*/ 	.short	0x0002
        /*0022*/ 	.short	0x0010
        /*0024*/ 	.byte	0x00, 0xf5, 0x21, 0x00


	//----- nvinfo : EIATTR_KPARAM_INFO
	.align		4
.L_87:
        /*0028*/ 	.byte	0x04, 0x17
        /*002a*/ 	.short	(.L_89 - .L_88)
.L_88:
        /*002c*/ 	.word	0x00000000
        /*0030*/ 	.short	0x0001
        /*0032*/ 	.short	0x0008
        /*0034*/ 	.byte	0x00, 0xf5, 0x21, 0x00


	//----- nvinfo : EIATTR_KPARAM_INFO
	.align		4
.L_89:
        /*0038*/ 	.byte	0x04, 0x17
        /*003a*/ 	.short	(.L_91 - .L_90)
.L_90:
        /*003c*/ 	.word	0x00000000
        /*0040*/ 	.short	0x0000
        /*0042*/ 	.short	0x0000
        /*0044*/ 	.byte	0x00, 0xf5, 0x21, 0x00


	//----- nvinfo : EIATTR_SPARSE_MMA_MASK
	.align		4
.L_91:
        /*0048*/ 	.byte	0x03, 0x50
        /*004a*/ 	.short	0x0000


	//----- nvinfo : EIATTR_MAXREG_COUNT
	.align		4
        /*004c*/ 	.byte	0x03, 0x1b
        /*004e*/ 	.short	0x00ff


	//----- nvinfo : EIATTR_NUM_BARRIERS
	.align		4
        /*0050*/ 	.byte	0x02, 0x4c
        /*0052*/ 	.byte	0x01
	.zero		1


	//----- nvinfo : EIATTR_MERCURY_ISA_VERSION
	.align		4
        /*0054*/ 	.byte	0x03, 0x5f
        /*0056*/ 	.short	0x0101


	//----- nvinfo : EIATTR_VRC_CTA_INIT_COUNT
	.align		4
        /*0058*/ 	.byte	0x02, 0x4a
	.zero		1
	.zero		1


	//----- nvinfo : EIATTR_EXIT_INSTR_OFFSETS
	.align		4
        /*005c*/ 	.byte	0x04, 0x1c
        /*005e*/ 	.short	(.L_93 - .L_92)


	//   ....[0]....
.L_92:
        /*0060*/ 	.word	0x00000290


	//   ....[1]....
        /*0064*/ 	.word	0x00000310


	//----- nvinfo : EIATTR_CRS_STACK_SIZE
	.align		4
.L_93:
        /*0068*/ 	.byte	0x04, 0x1e
        /*006a*/ 	.short	(.L_95 - .L_94)
.L_94:
        /*006c*/ 	.word	0x00000000


	//----- nvinfo : EIATTR_CBANK_PARAM_SIZE
	.align		4
.L_95:
        /*0070*/ 	.byte	0x03, 0x19
        /*0072*/ 	.short	0x001c


	//----- nvinfo : EIATTR_PARAM_CBANK
	.align		4
        /*0074*/ 	.byte	0x04, 0x0a
        /*0076*/ 	.short	(.L_97 - .L_96)
	.align		4
.L_96:
        /*0078*/ 	.word	index@(.nv.constant0.dot_product)
        /*007c*/ 	.short	0x0380
        /*007e*/ 	.short	0x001c


	//----- nvinfo : EIATTR_SW_WAR
	.align		4
.L_97:
        /*0080*/ 	.byte	0x04, 0x36
        /*0082*/ 	.short	(.L_99 - .L_98)
.L_98:
        /*0084*/ 	.word	0x00000008
.L_99:


//--------------------- .nv.callgraph             --------------------------
	.section	.nv.callgraph,"",@"SHT_CUDA_CALLGRAPH"
	.align	4
	.sectionentsize	8
	.align		4
        /*0000*/ 	.word	0x00000000
	.align		4
        /*0004*/ 	.word	0xffffffff
	.align		4
        /*0008*/ 	.word	0x00000000
	.align		4
        /*000c*/ 	.word	0xfffffffe
	.align		4
        /*0010*/ 	.word	0x00000000
	.align		4
        /*0014*/ 	.word	0xfffffffd
	.align		4
        /*0018*/ 	.word	0x00000000
	.align		4
        /*001c*/ 	.word	0xfffffffc


//--------------------- .text.transpose           --------------------------
	.section	.text.transpose,"ax",@progbits
	.align	128
        .global         transpose
        .type           transpose,@function
        .size           transpose,(.L_x_14 - transpose)
        .other          transpose,@"STO_CUDA_ENTRY STV_DEFAULT"
transpose:
.text.transpose:
[----:B------:R-:W-:Y:S01]  /*0000*/  LDC R1, c[0x0][0x37c] ;  /* 0x0000df00ff017b82 */ /* 0x000fe20000000800 */
[----:B------:R-:W0:Y:S01]  /*0010*/  S2R R7, SR_CTAID.Y ;  /* 0x0000000000077919 */ /* 0x000e220000002600 */
[----:B------:R-:W1:Y:S01]  /*0020*/  LDCU UR4, c[0x0][0x360] ;  /* 0x00006c00ff0477ac */ /* 0x000e620008000800 */
[----:B------:R-:W0:Y:S01]  /*0030*/  S2R R2, SR_TID.Y ;  /* 0x0000000000027919 */ /* 0x000e220000002200 */
[----:B------:R-:W0:Y:S01]  /*0040*/  LDCU UR5, c[0x0][0x364] ;  /* 0x00006c80ff0577ac */ /* 0x000e220008000800 */
[----:B------:R-:W1:Y:S01]  /*0050*/  S2R R0, SR_CTAID.X ;  /* 0x0000000000007919 */ /* 0x000e620000002500 */
[----:B------:R-:W2:Y:S01]  /*0060*/  LDCU.64 UR6, c[0x0][0x390] ;  /* 0x00007200ff0677ac */ /* 0x000ea20008000a00 */
[----:B------:R-:W1:Y:S01]  /*0070*/  S2R R3, SR_TID.X ;  /* 0x0000000000037919 */ /* 0x000e620000002100 */
[----:B0-----:R-:W-:-:S05]  /*0080*/  IMAD R7, R7, UR5, R2 ;  /* 0x0000000507077c24 */ /* 0x001fca000f8e0202 */
[----:B--2---:R-:W-:Y:S01]  /*0090*/  ISETP.GE.U32.AND P0, PT, R7, UR7, PT ;  /* 0x0000000707007c0c */ /* 0x004fe2000bf06070 */
[----:B-1----:R-:W-:-:S05]  /*00a0*/  IMAD R0, R0, UR4, R3 ;  /* 0x0000000400007c24 */ /* 0x002fca000f8e0203 */
[----:B------:R-:W-:-:S13]  /*00b0*/  ISETP.GE.U32.OR P0, PT, R0, UR6, P0 ;  /* 0x0000000600007c0c */ /* 0x000fda0008706470 */
[----:B------:R-:W-:Y:S05]  /*00c0*/  @P0 EXIT ;  /* 0x000000000000094d */ /* 0x000fea0003800000 */
[----:B------:R-:W0:Y:S01]  /*00d0*/  LDC.64 R2, c[0x0][0x380] ;  /* 0x0000e000ff027b82 */ /* 0x000e220000000a00 */
[----:B------:R-:W1:Y:S01]  /*00e0*/  LDCU.64 UR4, c[0x0][0x358] ;  /* 0x00006b00ff0477ac */ /* 0x000e620008000a00 */
[----:B------:R-:W-:-:S04]  /*00f0*/  IMAD R5, R0, UR7, R7 ;  /* 0x0000000700057c24 */ /* 0x000fc8000f8e0207 */
[----:B0-----:R-:W-:Y:S02]  /*0100*/  IMAD.WIDE.U32 R2, R5, 0x4, R2 ;  /* 0x0000000405027825 */ /* 0x001fe400078e0002 */
[----:B------:R-:W0:Y:S04]  /*0110*/  LDC.64 R4, c[0x0][0x388] ;  /* 0x0000e200ff047b82 */ /* 0x000e280000000a00 */
[----:B-1----:R-:W2:Y:S01]  /*0120*/  LDG.E R3, desc[UR4][R2.64] ;  /* 0x0000000402037981 */ /* 0x002ea2000c1e1900 */
[----:B------:R-:W-:-:S04]  /*0130*/  IMAD R7, R7, UR6, R0 ;  /* 0x0000000607077c24 */ /* 0x000fc8000f8e0200 */
[----:B0-----:R-:W-:-:S05]  /*0140*/  IMAD.WIDE.U32 R4, R7, 0x4, R4 ;  /* 0x0000000407047825 */ /* 0x001fca00078e0004 */
[----:B--2---:R-:W-:Y:S01]  /*0150*/  STG.E desc[UR4][R4.64], R3 ;  /* 0x0000000304007986 */ /* 0x004fe2000c101904 */
[----:B------:R-:W-:Y:S05]  /*0160*/  EXIT ;  /* 0x000000000000794d */ /* 0x000fea0003800000 */
.L_x_0:
[----:B------:R-:W-:-:S00]  /*0170*/  BRA `(.L_x_0) ;  /* 0xfffffffc00fc7947 */ /* 0x000fc0000383ffff */
[----:B------:R-:W-:-:S00]  /*0180*/  NOP ;  /* 0x0000000000007918 */ /* 0x000fc00000000000 */
[----:B------:R-:W-:-:S00]  /*0190*/  NOP ;  /* 0x0000000000007918 */ /* 0x000fc00000000000 */
[----:B------:R-:W-:-:S00]  /*01a0*/  NOP ;  /* 0x0000000000007918 */ /* 0x000fc00000000000 */
[----:B------:R-:W-:-:S00]  /*01b0*/  NOP ;  /* 0x0000000000007918 */ /* 0x000fc00000000000 */
[----:B------:R-:W-:-:S00]  /*01c0*/  NOP ;  /* 0x0000000000007918 */ /* 0x000fc00000000000 */
[----:B------:R-:W-:-:S00]  /*01d0*/  NOP ;  /* 0x0000000000007918 */ /* 0x000fc00000000000 */
[----:B------:R-:W-:-:S00]  /*01e0*/  NOP ;  /* 0x0000000000007918 */ /* 0x000fc00000000000 */
[----:B------:R-:W-:-:S00]  /*01f0*/  NOP ;  /* 0x0000000000007918 */ /* 0x000fc00000000000 */
.L_x_14:


//--------------------- .text.MatMul              --------------------------
	.section	.text.MatMul,"ax",@progbits
	.align	128
        .global         MatMul
        .type           MatMul,@function
        .size           MatMul,(.L_x_15 - MatMul)
        .other          MatMul,@"STO_CUDA_ENTRY STV_DEFAULT"
MatMul:
.text.MatMul:
[----:B------:R-:W-:Y:S01]  /*0000*/  LDC R1, c[0x0][0x37c] ;  /* 0x0000df00ff017b82 */ /* 0x000fe20000000800 */
[----:B------:R-:W0:Y:S01]  /*0010*/  S2R R2, SR_CTAID.Y ;  /* 0x0000000000027919 */ /* 0x000e220000002600 */
[----:B------:R-:W1:Y:S01]  /*0020*/  LDCU UR10, c[0x0][0x39c] ;  /* 0x00007380ff0a77ac */ /* 0x000e620008000800 */
[----:B------:R-:W-:Y:S01]  /*0030*/  HFMA2 R25, -RZ, RZ, 0, 0 ;  /* 0x00000000ff197431 */ /* 0x000fe200000001ff */
[----:B------:R-:W0:Y:S01]  /*0040*/  S2R R5, SR_TID.Y ;  /* 0x0000000000057919 */ /* 0x000e220000002200 */
[----:B------:R-:W2:Y:S01]  /*0050*/  LDCU.64 UR8, c[0x0][0x358] ;  /* 0x00006b00ff0877ac */ /* 0x000ea20008000a00 */
[----:B------:R-:W3:Y:S01]  /*0060*/  S2R R3, SR_CTAID.X ;  /* 0x0000000000037919 */ /* 0x000ee20000002500 */
[----:B------:R-:W3:Y:S01]  /*0070*/  S2R R0, SR_TID.X ;  /* 0x0000000000007919 */ /* 0x000ee20000002100 */
[----:B-1----:R-:W-:Y:S01]  /*0080*/  UISETP.GE.AND UP0, UPT, UR10, 0x1, UPT ;  /* 0x000000010a00788c */ /* 0x002fe2000bf06270 */
[----:B0-----:R-:W-:Y:S02]  /*0090*/  LEA R23, R2, R5, 0x4 ;  /* 0x0000000502177211 */ /* 0x001fe400078e20ff */
[----:B---3--:R-:W-:-:S06]  /*00a0*/  LEA R22, R3, R0, 0x4 ;  /* 0x0000000003167211 */ /* 0x008fcc00078e20ff */
[----:B--2---:R-:W-:Y:S05]  /*00b0*/  BRA.U !UP0, `(.L_x_1) ;  /* 0x0000000508447547 */ /* 0x004fea000b800000 */
[----:B------:R-:W0:Y:S01]  /*00c0*/  S2UR UR7, SR_CgaCtaId ;  /* 0x00000000000779c3 */ /* 0x000e220000008800 */
[----:B------:R-:W1:Y:S01]  /*00d0*/  LDCU UR11, c[0x0][0x3a4] ;  /* 0x00007480ff0b77ac */ /* 0x000e620008000800 */
[----:B------:R-:W-:Y:S01]  /*00e0*/  IMAD R4, R23, UR10, R0 ;  /* 0x0000000a17047c24 */ /* 0x000fe2000f8e0200 */
[----:B------:R-:W-:Y:S01]  /*00f0*/  MOV R25, RZ ;  /* 0x000000ff00197202 */ /* 0x000fe20000000f00 */
[----:B------:R-:W2:Y:S01]  /*0100*/  LDCU UR12, c[0x0][0x398] ;  /* 0x00007300ff0c77ac */ /* 0x000ea20008000800 */
[----:B------:R-:W-:-:S03]  /*0110*/  MOV R16, R0 ;  /* 0x0000000000107202 */ /* 0x000fc60000000f00 */
[----:B------:R-:W3:Y:S01]  /*0120*/  LDC.64 R6, c[0x0][0x3a0] ;  /* 0x0000e800ff067b82 */ /* 0x000ee20000000a00 */
[----:B------:R-:W-:Y:S01]  /*0130*/  UMOV UR5, 0x400 ;  /* 0x0000040000057882 */ /* 0x000fe20000000000 */
[----:B------:R-:W-:Y:S01]  /*0140*/  UIADD3 UR4, UPT, UPT, UR10, 0xf, URZ ;  /* 0x0000000f0a047890 */ /* 0x000fe2000fffe0ff */
[----:B------:R-:W-:Y:S01]  /*0150*/  MOV R17, R5 ;  /* 0x0000000500117202 */ /* 0x000fe20000000f00 */
[----:B------:R-:W-:Y:S02]  /*0160*/  UIADD3 UR6, UPT, UPT, UR5, 0x400, URZ ;  /* 0x0000040005067890 */ /* 0x000fe4000fffe0ff */
[----:B------:R-:W-:Y:S01]  /*0170*/  USHF.R.U32.HI UR4, URZ, 0x4, UR4 ;  /* 0x00000004ff047899 */ /* 0x000fe20008011604 */
[----:B------:R-:W4:Y:S01]  /*0180*/  LDCU UR13, c[0x0][0x39c] ;  /* 0x00007380ff0d77ac */ /* 0x000f220008000800 */
[----:B-1----:R-:W-:Y:S02]  /*0190*/  IMAD R20, R5, UR11, R0 ;  /* 0x0000000b05147c24 */ /* 0x002fe4000f8e0200 */
[----:B------:R-:W-:Y:S01]  /*01a0*/  UIADD3 UR4, UPT, UPT, -UR4, URZ, URZ ;  /* 0x000000ff04047290 */ /* 0x000fe2000fffe1ff */
[----:B--2---:R-:W-:Y:S01]  /*01b0*/  ISETP.GE.AND P1, PT, R23, UR12, PT ;  /* 0x0000000c17007c0c */ /* 0x004fe2000bf26270 */
[----:B0-----:R-:W-:Y:S01]  /*01c0*/  ULEA UR6, UR7, UR6, 0x18 ;  /* 0x0000000607067291 */ /* 0x001fe2000f8ec0ff */
[----:B------:R-:W-:Y:S01]  /*01d0*/  LEA R20, R3, R20, 0x4 ;  /* 0x0000001403147211 */ /* 0x000fe200078e20ff */
[----:B------:R-:W-:-:S04]  /*01e0*/  ULEA UR5, UR7, UR5, 0x18 ;  /* 0x0000000507057291 */ /* 0x000fc8000f8ec0ff */
[----:B------:R-:W-:Y:S02]  /*01f0*/  LEA R18, R0, UR6, 0x2 ;  /* 0x0000000600127c11 */ /* 0x000fe4000f8e10ff */
[C---:B------:R-:W-:Y:S02]  /*0200*/  LEA R19, R5.reuse, UR5, 0x6 ;  /* 0x0000000505137c11 */ /* 0x040fe4000f8e30ff */
[----:B----4-:R-:W-:-:S07]  /*0210*/  LEA R21, R5, R18, 0x6 ;  /* 0x0000001205157211 */ /* 0x010fce00078e30ff */
.L_x_2:
[----:B---3--:R-:W-:Y:S01]  /*0220*/  ISETP.GE.U32.AND P0, PT, R17, R6, PT ;  /* 0x000000061100720c */ /* 0x008fe20003f06070 */
[----:B------:R-:W-:Y:S01]  /*0230*/  HFMA2 R26, -RZ, RZ, 0, 0 ;  /* 0x00000000ff1a7431 */ /* 0x000fe200000001ff */
[----:B------:R-:W-:Y:S02]  /*0240*/  ISETP.GE.U32.OR P2, PT, R16, UR13, P1 ;  /* 0x0000000d10007c0c */ /* 0x000fe40008f46470 */
[----:B------:R-:W-:Y:S02]  /*0250*/  ISETP.GE.OR P0, PT, R22, R7, P0 ;  /* 0x000000071600720c */ /* 0x000fe40000706670 */
[----:B------:R-:W-:-:S09]  /*0260*/  MOV R24, RZ ;  /* 0x000000ff00187202 */ /* 0x000fd20000000f00 */
[----:B------:R-:W0:Y:S08]  /*0270*/  @!P2 LDC.64 R10, c[0x0][0x380] ;  /* 0x0000e000ff0aab82 */ /* 0x000e300000000a00 */
[----:B------:R-:W1:Y:S01]  /*0280*/  @!P0 LDC.64 R8, c[0x0][0x388] ;  /* 0x0000e200ff088b82 */ /* 0x000e620000000a00 */
[----:B0-----:R-:W-:-:S05]  /*0290*/  @!P2 IMAD.WIDE.U32 R10, R4, 0x4, R10 ;  /* 0x00000004040aa825 */ /* 0x001fca00078e000a */
[----:B------:R-:W2:Y:S01]  /*02a0*/  @!P2 LDG.E R24, desc[UR8][R10.64] ;  /* 0x000000080a18a981 */ /* 0x000ea2000c1e1900 */
[----:B-1----:R-:W-:-:S05]  /*02b0*/  @!P0 IMAD.WIDE.U32 R8, R20, 0x4, R8 ;  /* 0x0000000414088825 */ /* 0x002fca00078e0008 */
[----:B------:R-:W3:Y:S01]  /*02c0*/  @!P0 LDG.E R26, desc[UR8][R8.64] ;  /* 0x00000008081a8981 */ /* 0x000ee2000c1e1900 */
[----:B------:R-:W-:Y:S01]  /*02d0*/  LEA R29, R0, R19, 0x2 ;  /* 0x00000013001d7211 */ /* 0x000fe200078e10ff */
[----:B------:R-:W-:-:S04]  /*02e0*/  UIADD3 UR4, UPT, UPT, UR4, 0x1, URZ ;  /* 0x0000000104047890 */ /* 0x000fc8000fffe0ff */
[----:B------:R-:W-:Y:S01]  /*02f0*/  UISETP.NE.AND UP0, UPT, UR4, URZ, UPT ;  /* 0x000000ff0400728c */ /* 0x000fe2000bf05270 */
[----:B------:R-:W-:Y:S02]  /*0300*/  IADD3 R17, PT, PT, R17, 0x10, RZ ;  /* 0x0000001011117810 */ /* 0x000fe40007ffe0ff */
[----:B------:R-:W-:Y:S02]  /*0310*/  IADD3 R16, PT, PT, R16, 0x10, RZ ;  /* 0x0000001010107810 */ /* 0x000fe40007ffe0ff */
[----:B------:R-:W-:Y:S02]  /*0320*/  IADD3 R4, PT, PT, R4, 0x10, RZ ;  /* 0x0000001004047810 */ /* 0x000fe40007ffe0ff */
[----:B------:R-:W-:Y:S01]  /*0330*/  LEA R20, R7, R20, 0x4 ;  /* 0x0000001407147211 */ /* 0x000fe200078e20ff */
[----:B--2---:R-:W-:Y:S04]  /*0340*/  STS [R29], R24 ;  /* 0x000000181d007388 */ /* 0x004fe80000000800 */
[----:B---3--:R-:W-:Y:S01]  /*0350*/  STS [R21], R26 ;  /* 0x0000001a15007388 */ /* 0x008fe20000000800 */
[----:B------:R-:W-:Y:S06]  /*0360*/  BAR.SYNC.DEFER_BLOCKING 0x0 ;  /* 0x0000000000007b1d */ /* 0x000fec0000010000 */
[----:B------:R-:W-:Y:S04]  /*0370*/  LDS R28, [R18] ;  /* 0x00000000121c7984 */ /* 0x000fe80000000800 */
[----:B------:R-:W0:Y:S04]  /*0380*/  LDS.128 R12, [R19] ;  /* 0x00000000130c7984 */ /* 0x000e280000000c00 */
[----:B------:R-:W1:Y:S04]  /*0390*/  LDS R9, [R18+0x40] ;  /* 0x0000400012097984 */ /* 0x000e680000000800 */
[----:B------:R-:W2:Y:S04]  /*03a0*/  LDS R27, [R18+0x80] ;  /* 0x00008000121b7984 */ /* 0x000ea80000000800 */
[----:B------:R-:W-:Y:S01]  /*03b0*/  LDS R24, [R18+0x140] ;  /* 0x0001400012187984 */ /* 0x000fe20000000800 */
[----:B0-----:R-:W-:-:S03]  /*03c0*/  FFMA R28, R12, R28, R25 ;  /* 0x0000001c0c1c7223 */ /* 0x001fc60000000019 */
[----:B------:R-:W0:Y:S01]  /*03d0*/  LDS R12, [R18+0xc0] ;  /* 0x0000c000120c7984 */ /* 0x000e220000000800 */
[----:B-1----:R-:W-:-:S03]  /*03e0*/  FFMA R28, R9, R13, R28 ;  /* 0x0000000d091c7223 */ /* 0x002fc6000000001c */
[----:B------:R-:W-:Y:S04]  /*03f0*/  LDS R13, [R18+0x100] ;  /* 0x00010000120d7984 */ /* 0x000fe80000000800 */
[----:B------:R-:W1:Y:S04]  /*0400*/  LDS.128 R8, [R19+0x10] ;  /* 0x0000100013087984 */ /* 0x000e680000000c00 */
[----:B------:R-:W3:Y:S01]  /*0410*/  LDS R25, [R18+0x180] ;  /* 0x0001800012197984 */ /* 0x000ee20000000800 */
[----:B--2---:R-:W-:-:S04]  /*0420*/  FFMA R27, R27, R14, R28 ;  /* 0x0000000e1b1b7223 */ /* 0x004fc8000000001c */
[----:B0-----:R-:W-:Y:S02]  /*0430*/  FFMA R15, R12, R15, R27 ;  /* 0x0000000f0c0f7223 */ /* 0x001fe4000000001b */
[----:B------:R-:W-:Y:S02]  /*0440*/  LDS R27, [R18+0x200] ;  /* 0x00020000121b7984 */ /* 0x000fe40000000800 */
[----:B-1----:R-:W-:Y:S02]  /*0450*/  FFMA R13, R8, R13, R15 ;  /* 0x0000000d080d7223 */ /* 0x002fe4000000000f */
[----:B------:R-:W0:Y:S02]  /*0460*/  LDS R8, [R18+0x1c0] ;  /* 0x0001c00012087984 */ /* 0x000e240000000800 */
[----:B------:R-:W-:Y:S02]  /*0470*/  FFMA R26, R24, R9, R13 ;  /* 0x00000009181a7223 */ /* 0x000fe4000000000d */
[----:B------:R-:W1:Y:S04]  /*0480*/  LDS.128 R12, [R19+0x20] ;  /* 0x00002000130c7984 */ /* 0x000e680000000c00 */
[----:B------:R-:W2:Y:S01]  /*0490*/  LDS R24, [R18+0x240] ;  /* 0x0002400012187984 */ /* 0x000ea20000000800 */
[----:B---3--:R-:W-:-:S03]  /*04a0*/  FFMA R9, R25, R10, R26 ;  /* 0x0000000a19097223 */ /* 0x008fc6000000001a */
[----:B------:R-:W3:Y:S01]  /*04b0*/  LDS R25, [R18+0x280] ;  /* 0x0002800012197984 */ /* 0x000ee20000000800 */
[----:B0-----:R-:W-:-:S04]  /*04c0*/  FFMA R9, R8, R11, R9 ;  /* 0x0000000b08097223 */ /* 0x001fc80000000009 */
[----:B-1----:R-:W-:Y:S02]  /*04d0*/  FFMA R9, R12, R27, R9 ;  /* 0x0000001b0c097223 */ /* 0x002fe40000000009 */
[----:B------:R-:W0:Y:S02]  /*04e0*/  LDS R12, [R18+0x2c0] ;  /* 0x0002c000120c7984 */ /* 0x000e240000000800 */
[----:B--2---:R-:W-:Y:S02]  /*04f0*/  FFMA R24, R24, R13, R9 ;  /* 0x0000000d18187223 */ /* 0x004fe40000000009 */
[----:B------:R-:W-:Y:S04]  /*0500*/  LDS R13, [R18+0x300] ;  /* 0x00030000120d7984 */ /* 0x000fe80000000800 */
[----:B------:R-:W1:Y:S01]  /*0510*/  LDS.128 R8, [R19+0x30] ;  /* 0x0000300013087984 */ /* 0x000e620000000c00 */
[----:B---3--:R-:W-:-:S03]  /*0520*/  FFMA R25, R25, R14, R24 ;  /* 0x0000000e19197223 */ /* 0x008fc60000000018 */
[----:B------:R-:W2:Y:S04]  /*0530*/  LDS R27, [R18+0x340] ;  /* 0x00034000121b7984 */ /* 0x000ea80000000800 */
[----:B------:R-:W3:Y:S04]  /*0540*/  LDS R24, [R18+0x380] ;  /* 0x0003800012187984 */ /* 0x000ee80000000800 */
[----:B------:R-:W4:Y:S01]  /*0550*/  LDS R14, [R18+0x3c0] ;  /* 0x0003c000120e7984 */ /* 0x000f220000000800 */
[----:B0-----:R-:W-:-:S04]  /*0560*/  FFMA R15, R12, R15, R25 ;  /* 0x0000000f0c0f7223 */ /* 0x001fc80000000019 */
[----:B-1----:R-:W-:-:S04]  /*0570*/  FFMA R8, R8, R13, R15 ;  /* 0x0000000d08087223 */ /* 0x002fc8000000000f */
[----:B--2---:R-:W-:-:S04]  /*0580*/  FFMA R9, R27, R9, R8 ;  /* 0x000000091b097223 */ /* 0x004fc80000000008 */
[----:B---3--:R-:W-:-:S04]  /*0590*/  FFMA R9, R24, R10, R9 ;  /* 0x0000000a18097223 */ /* 0x008fc80000000009 */
[----:B----4-:R-:W-:Y:S01]  /*05a0*/  FFMA R25, R14, R11, R9 ;  /* 0x0000000b0e197223 */ /* 0x010fe20000000009 */
[----:B------:R-:W-:Y:S06]  /*05b0*/  BAR.SYNC.DEFER_BLOCKING 0x0 ;  /* 0x0000000000007b1d */ /* 0x000fec0000010000 */
[----:B------:R-:W-:Y:S05]  /*05c0*/  BRA.U UP0, `(.L_x_2) ;  /* 0xfffffffd00147547 */ /* 0x000fea000b83ffff */
.L_x_1:
[----:B------:R-:W0:Y:S02]  /*05d0*/  LDCU.64 UR6, c[0x0][0x3a8] ;  /* 0x00007500ff0677ac */ /* 0x000e240008000a00 */
[----:B0-----:R-:W-:-:S04]  /*05e0*/  ISETP.GE.AND P0, PT, R22, UR7, PT ;  /* 0x0000000716007c0c */ /* 0x001fc8000bf06270 */
[----:B------:R-:W-:-:S13]  /*05f0*/  ISETP.GE.OR P0, PT, R23, UR6, P0 ;  /* 0x0000000617007c0c */ /* 0x000fda0008706670 */
[----:B------:R-:W-:Y:S05]  /*0600*/  @P0 EXIT ;  /* 0x000000000000094d */ /* 0x000fea0003800000 */
[----:B------:R-:W0:Y:S01]  /*0610*/  LDCU UR4, c[0x0][0x364] ;  /* 0x00006c80ff0477ac */ /* 0x000e220008000800 */
[----:B------:R-:W1:Y:S01]  /*0620*/  LDC.64 R6, c[0x0][0x390] ;  /* 0x0000e400ff067b82 */ /* 0x000e620000000a00 */
[----:B------:R-:W2:Y:S01]  /*0630*/  LDCU UR5, c[0x0][0x360] ;  /* 0x00006c00ff0577ac */ /* 0x000ea20008000800 */
[----:B0-----:R-:W-:Y:S02]  /*0640*/  IMAD R2, R2, UR4, R5 ;  /* 0x0000000402027c24 */ /* 0x001fe4000f8e0205 */
[----:B--2---:R-:W-:-:S04]  /*0650*/  IMAD R3, R3, UR5, R0 ;  /* 0x0000000503037c24 */ /* 0x004fc8000f8e0200 */
[----:B------:R-:W-:-:S04]  /*0660*/  IMAD R3, R2, UR7, R3 ;  /* 0x0000000702037c24 */ /* 0x000fc8000f8e0203 */
[----:B-1----:R-:W-:-:S05]  /*0670*/  IMAD.WIDE.U32 R2, R3, 0x4, R6 ;  /* 0x0000000403027825 */ /* 0x002fca00078e0006 */
[----:B------:R-:W-:Y:S01]  /*0680*/  STG.E desc[UR8][R2.64], R25 ;  /* 0x0000001902007986 */ /* 0x000fe2000c101908 */
[----:B------:R-:W-:Y:S05]  /*0690*/  EXIT ;  /* 0x000000000000794d */ /* 0x000fea0003800000 */
.L_x_3:
        /* <DEDUP_REMOVED lines=14> */
.L_x_15:


//--------------------- .text.reduce              --------------------------
	.section	.text.reduce,"ax",@progbits
	.align	128
        .global         reduce
        .type           reduce,@function
        .size           reduce,(.L_x_16 - reduce)
        .other          reduce,@"STO_CUDA_ENTRY STV_DEFAULT"
reduce:
.text.reduce:
[----:B------:R-:W-:Y:S01]  /*0000*/  LDC R1, c[0x0][0x37c] ;  /* 0x0000df00ff017b82 */ /* 0x000fe20000000800 */
[----:B------:R-:W0:Y:S07]  /*0010*/  S2R R6, SR_TID.X ;  /* 0x0000000000067919 */ /* 0x000e2e0000002100 */
[----:B------:R-:W1:Y:S01]  /*0020*/  S2UR UR5, SR_CgaCtaId ;  /* 0x00000000000579c3 */ /* 0x000e620000008800 */
[----:B------:R-:W2:Y:S01]  /*0030*/  LDCU UR6, c[0x0][0x360] ;  /* 0x00006c00ff0677ac */ /* 0x000ea20008000800 */
[----:B------:R-:W-:Y:S01]  /*0040*/  BSSY.RECONVERGENT B0, `(.L_x_4) ;  /* 0x0000013000007945 */ /* 0x000fe20003800200 */
[----:B------:R-:W3:Y:S01]  /*0050*/  S2R R7, SR_CTAID.X ;  /* 0x0000000000077919 */ /* 0x000ee20000002500 */
[----:B------:R-:W4:Y:S01]  /*0060*/  LDCU UR7, c[0x0][0x390] ;  /* 0x00007200ff0777ac */ /* 0x000f220008000800 */
[----:B------:R-:W-:Y:S01]  /*0070*/  UMOV UR4, 0x400 ;  /* 0x0000040000047882 */ /* 0x000fe20000000000 */
[----:B--2---:R-:W-:Y:S01]  /*0080*/  IMAD.U32 R4, RZ, RZ, UR6 ;  /* 0x00000006ff047e24 */ /* 0x004fe2000f8e00ff */
[----:B-1----:R-:W-:-:S04]  /*0090*/  ULEA UR4, UR5, UR4, 0x18 ;  /* 0x0000000405047291 */ /* 0x002fc8000f8ec0ff */
[----:B------:R-:W-:Y:S02]  /*00a0*/  ISETP.GE.U32.AND P2, PT, R4, 0x2, PT ;  /* 0x000000020400780c */ /* 0x000fe40003f46070 */
[C---:B0-----:R-:W-:Y:S02]  /*00b0*/  LEA R0, R6.reuse, UR4, 0x2 ;  /* 0x0000000406007c11 */ /* 0x041fe4000f8e10ff */
[----:B------:R-:W-:Y:S01]  /*00c0*/  ISETP.NE.AND P0, PT, R6, RZ, PT ;  /* 0x000000ff0600720c */ /* 0x000fe20003f05270 */
[----:B---3--:R-:W-:Y:S02]  /*00d0*/  IMAD R5, R7, UR6, R6 ;  /* 0x0000000607057c24 */ /* 0x008fe4000f8e0206 */
[----:B------:R0:W-:Y:S01]  /*00e0*/  STS [R0], RZ ;  /* 0x000000ff00007388 */ /* 0x0001e20000000800 */
[----:B------:R-:W-:Y:S02]  /*00f0*/  BAR.SYNC.DEFER_BLOCKING 0x0 ;  /* 0x0000000000007b1d */ /* 0x000fe40000010000 */
[----:B----4-:R-:W-:-:S04]  /*0100*/  ISETP.GE.U32.AND P1, PT, R5, UR7, PT ;  /* 0x0000000705007c0c */ /* 0x010fc8000bf26070 */
[----:B------:R-:W1:Y:S09]  /*0110*/  LDCU.64 UR6, c[0x0][0x358] ;  /* 0x00006b00ff0677ac */ /* 0x000e720008000a00 */
[----:B0-----:R-:W-:Y:S05]  /*0120*/  @P1 BRA `(.L_x_5) ;  /* 0x0000000000101947 */ /* 0x001fea0003800000 */
[----:B------:R-:W0:Y:S02]  /*0130*/  LDC.64 R2, c[0x0][0x380] ;  /* 0x0000e000ff027b82 */ /* 0x000e240000000a00 */
[----:B0-----:R-:W-:-:S06]  /*0140*/  IMAD.WIDE.U32 R2, R5, 0x4, R2 ;  /* 0x0000000405027825 */ /* 0x001fcc00078e0002 */
[----:B-1----:R-:W2:Y:S04]  /*0150*/  LDG.E R3, desc[UR6][R2.64] ;  /* 0x0000000602037981 */ /* 0x002ea8000c1e1900 */
[----:B--2---:R0:W-:Y:S02]  /*0160*/  STS [R0], R3 ;  /* 0x0000000300007388 */ /* 0x0041e40000000800 */
.L_x_5:
[----:B-1----:R-:W-:Y:S05]  /*0170*/  BSYNC.RECONVERGENT B0 ;  /* 0x0000000000007941 */ /* 0x002fea0003800200 */
.L_x_4:
[----:B------:R-:W-:Y:S06]  /*0180*/  BAR.SYNC.DEFER_BLOCKING 0x0 ;  /* 0x0000000000007b1d */ /* 0x000fec0000010000 */
[----:B------:R-:W-:Y:S05]  /*0190*/  @!P2 BRA `(.L_x_6) ;  /* 0x00000000002ca947 */ /* 0x000fea0003800000 */
.L_x_7:
[----:B------:R-:W-:-:S04]  /*01a0*/  SHF.R.U32.HI R5, RZ, 0x1, R4 ;  /* 0x00000001ff057819 */ /* 0x000fc80000011604 */
[----:B------:R-:W-:-:S13]  /*01b0*/  ISETP.GE.U32.AND P1, PT, R6, R5, PT ;  /* 0x000000050600720c */ /* 0x000fda0003f26070 */
[----:B------:R-:W-:Y:S01]  /*01c0*/  @!P1 IMAD R2, R5, 0x4, R0 ;  /* 0x0000000405029824 */ /* 0x000fe200078e0200 */
[----:B0-----:R-:W-:Y:S05]  /*01d0*/  @!P1 LDS R3, [R0] ;  /* 0x0000000000039984 */ /* 0x001fea0000000800 */
[----:B------:R-:W0:Y:S02]  /*01e0*/  @!P1 LDS R2, [R2] ;  /* 0x0000000002029984 */ /* 0x000e240000000800 */
[----:B0-----:R-:W-:-:S05]  /*01f0*/  @!P1 FADD R3, R2, R3 ;  /* 0x0000000302039221 */ /* 0x001fca0000000000 */
[----:B------:R1:W-:Y:S01]  /*0200*/  @!P1 STS [R0], R3 ;  /* 0x0000000300009388 */ /* 0x0003e20000000800 */
[----:B------:R-:W-:Y:S01]  /*0210*/  BAR.SYNC.DEFER_BLOCKING 0x0 ;  /* 0x0000000000007b1d */ /* 0x000fe20000010000 */
[----:B------:R-:W-:Y:S01]  /*0220*/  ISETP.GT.U32.AND P1, PT, R4, 0x3, PT ;  /* 0x000000030400780c */ /* 0x000fe20003f24070 */
[----:B------:R-:W-:-:S12]  /*0230*/  IMAD.MOV.U32 R4, RZ, RZ, R5 ;  /* 0x000000ffff047224 */ /* 0x000fd800078e0005 */
[----:B-1----:R-:W-:Y:S05]  /*0240*/  @P1 BRA `(.L_x_7) ;  /* 0xfffffffc00d41947 */ /* 0x002fea000383ffff */
.L_x_6:
[----:B------:R-:W-:Y:S05]  /*0250*/  @P0 EXIT ;  /* 0x000000000000094d */ /* 0x000fea0003800000 */
[----:B------:R-:W1:Y:S01]  /*0260*/  S2UR UR5, SR_CgaCtaId ;  /* 0x00000000000579c3 */ /* 0x000e620000008800 */
[----:B------:R-:W-:-:S07]  /*0270*/  UMOV UR4, 0x400 ;  /* 0x0000040000047882 */ /* 0x000fce0000000000 */
[----:B0-----:R-:W0:Y:S01]  /*0280*/  LDC.64 R2, c[0x0][0x388] ;  /* 0x0000e200ff027b82 */ /* 0x001e220000000a00 */
[----:B-1----:R-:W-:Y:S01]  /*0290*/  ULEA UR4, UR5, UR4, 0x18 ;  /* 0x0000000405047291 */ /* 0x002fe2000f8ec0ff */
[----:B0-----:R-:W-:-:S08]  /*02a0*/  IMAD.WIDE.U32 R2, R7, 0x4, R2 ;  /* 0x0000000407027825 */ /* 0x001fd000078e0002 */
[----:B------:R-:W0:Y:S04]  /*02b0*/  LDS R5, [UR4] ;  /* 0x00000004ff057984 */ /* 0x000e280008000800 */
[----:B0-----:R-:W-:Y:S01]  /*02c0*/  STG.E desc[UR6][R2.64], R5 ;  /* 0x0000000502007986 */ /* 0x001fe2000c101906 */
[----:B------:R-:W-:Y:S05]  /*02d0*/  EXIT ;  /* 0x000000000000794d */ /* 0x000fea0003800000 */
.L_x_8:
        /* <DEDUP_REMOVED lines=10> */
.L_x_16:


//--------------------- .text.dot_product         --------------------------
	.section	.text.dot_product,"ax",@progbits
	.align	128
        .global         dot_product
        .type           dot_product,@function
        .size           dot_product,(.L_x_17 - dot_product)
        .other          dot_product,@"STO_CUDA_ENTRY STV_DEFAULT"
dot_product:
.text.dot_product:
        /* <DEDUP_REMOVED lines=19> */
[----:B------:R-:W0:Y:S08]  /*0130*/  LDC.64 R2, c[0x0][0x380] ;  /* 0x0000e000ff027b82 */ /* 0x000e300000000a00 */
[----:B------:R-:W2:Y:S01]  /*0140*/  LDC.64 R4, c[0x0][0x388] ;  /* 0x0000e200ff047b82 */ /* 0x000ea20000000a00 */
[----:B0-----:R-:W-:-:S06]  /*0150*/  IMAD.WIDE.U32 R2, R7, 0x4, R2 ;  /* 0x0000000407027825 */ /* 0x001fcc00078e0002 */
[----:B-1----:R-:W3:Y:S01]  /*0160*/  LDG.E R2, desc[UR6][R2.64] ;  /* 0x0000000602027981 */ /* 0x002ee2000c1e1900 */
[----:B--2---:R-:W-:-:S06]  /*0170*/  IMAD.WIDE.U32 R4, R7, 0x4, R4 ;  /* 0x0000000407047825 */ /* 0x004fcc00078e0004 */
[----:B------:R-:W3:Y:S02]  /*0180*/  LDG.E R5, desc[UR6][R4.64] ;  /* 0x0000000604057981 */ /* 0x000ee4000c1e1900 */
[----:B---3--:R-:W-:-:S05]  /*0190*/  FMUL R7, R2, R5 ;  /* 0x0000000502077220 */ /* 0x008fca0000400000 */
[----:B------:R0:W-:Y:S02]  /*01a0*/  STS [R0], R7 ;  /* 0x0000000700007388 */ /* 0x0001e40000000800 */
.L_x_10:
[----:B-1----:R-:W-:Y:S05]  /*01b0*/  BSYNC.RECONVERGENT B0 ;  /* 0x0000000000007941 */ /* 0x002fea0003800200 */
.L_x_9:
[----:B------:R-:W-:Y:S06]  /*01c0*/  BAR.SYNC.DEFER_BLOCKING 0x0 ;  /* 0x0000000000007b1d */ /* 0x000fec0000010000 */
[----:B------:R-:W-:Y:S05]  /*01d0*/  @!P2 BRA `(.L_x_11) ;  /* 0x00000000002ca947 */ /* 0x000fea0003800000 */
.L_x_12:
[----:B------:R-:W-:-:S04]  /*01e0*/  SHF.R.U32.HI R5, RZ, 0x1, R6 ;  /* 0x00000001ff057819 */ /* 0x000fc80000011606 */
[----:B------:R-:W-:-:S13]  /*01f0*/  ISETP.GE.U32.AND P1, PT, R8, R5, PT ;  /* 0x000000050800720c */ /* 0x000fda0003f26070 */
[----:B------:R-:W-:Y:S01]  /*0200*/  @!P1 LEA R2, R5, R0, 0x2 ;  /* 0x0000000005029211 */ /* 0x000fe200078e10ff */
[----:B------:R-:W-:Y:S05]  /*0210*/  @!P1 LDS R3, [R0] ;  /* 0x0000000000039984 */ /* 0x000fea0000000800 */
[----:B------:R-:W1:Y:S02]  /*0220*/  @!P1 LDS R2, [R2] ;  /* 0x0000000002029984 */ /* 0x000e640000000800 */
[----:B-1----:R-:W-:-:S05]  /*0230*/  @!P1 FADD R3, R2, R3 ;  /* 0x0000000302039221 */ /* 0x002fca0000000000 */
[----:B------:R1:W-:Y:S01]  /*0240*/  @!P1 STS [R0], R3 ;  /* 0x0000000300009388 */ /* 0x0003e20000000800 */
[----:B------:R-:W-:Y:S01]  /*0250*/  BAR.SYNC.DEFER_BLOCKING 0x0 ;  /* 0x0000000000007b1d */ /* 0x000fe20000010000 */
[----:B------:R-:W-:Y:S01]  /*0260*/  ISETP.GT.U32.AND P1, PT, R6, 0x3, PT ;  /* 0x000000030600780c */ /* 0x000fe20003f24070 */
[----:B------:R-:W-:-:S12]  /*0270*/  IMAD.MOV.U32 R6, RZ, RZ, R5 ;  /* 0x000000ffff067224 */ /* 0x000fd800078e0005 */
[----:B-1----:R-:W-:Y:S05]  /*0280*/  @P1 BRA `(.L_x_12) ;  /* 0xfffffffc00d41947 */ /* 0x002fea000383ffff */
.L_x_11:
[----:B------:R-:W-:Y:S05]  /*0290*/  @P0 EXIT ;  /* 0x000000000000094d */ /* 0x000fea0003800000 */
[----:B------:R-:W1:Y:S01]  /*02a0*/  S2UR UR5, SR_CgaCtaId ;  /* 0x00000000000579c3 */ /* 0x000e620000008800 */
[----:B------:R-:W-:-:S07]  /*02b0*/  UMOV UR4, 0x400 ;  /* 0x0000040000047882 */ /* 0x000fce0000000000 */
[----:B------:R-:W2:Y:S01]  /*02c0*/  LDC.64 R2, c[0x0][0x390] ;  /* 0x0000e400ff027b82 */ /* 0x000ea20000000a00 */
[----:B-1----:R-:W-:Y:S01]  /*02d0*/  ULEA UR4, UR5, UR4, 0x18 ;  /* 0x0000000405047291 */ /* 0x002fe2000f8ec0ff */
[----:B--2---:R-:W-:-:S08]  /*02e0*/  IMAD.WIDE.U32 R2, R9, 0x4, R2 ;  /* 0x0000000409027825 */ /* 0x004fd000078e0002 */
[----:B------:R-:W1:Y:S04]  /*02f0*/  LDS R5, [UR4] ;  /* 0x00000004ff057984 */ /* 0x000e680008000800 */
[----:B-1----:R-:W-:Y:S01]  /*0300*/  STG.E desc[UR6][R2.64], R5 ;  /* 0x0000000502007986 */ /* 0x002fe2000c101906 */
[----:B------:R-:W-:Y:S05]  /*0310*/  EXIT ;  /* 0x000000000000794d */ /* 0x000fea0003800000 */
.L_x_13:
        /* <DEDUP_REMOVED lines=14> */
.L_x_17:


//--------------------- .nv.shared.transpose      --------------------------
	.section	.nv.shared.transpose,"aw",@nobits
	.sectionflags	@""
	.align	16
	.zero		1024


//--------------------- .nv.shared.reserved.0     --------------------------
	.section	.nv.shared.reserved.0,"aw",@nobits
	.weak		__nv_reservedSMEM_offset_0_alias
	.size		__nv_reservedSMEM_offset_0_alias, 0, 64
	.other		__nv_reservedSMEM_offset_0_alias,@"STO_CUDA_RESERVED_SHARED STV_DEFAULT"
__nv_reservedSMEM_offset_0_alias:
	.zero		0
	.zero		64


//--------------------- .nv.shared.MatMul         --------------------------
	.section	.nv.shared.MatMul,"aw",@nobits
	.sectionflags	@""
	.align	16
.nv.shared.MatMul:
	.zero		3072


//--------------------- .nv.shared.reduce         --------------------------
	.section	.nv.shared.reduce,"aw",@nobits
	.sectionflags	@""
	.align	16
	.zero		1024


//--------------------- .nv.shared.dot_product    --------------------------
	.section	.nv.shared.dot_product,"aw",@nobits
	.sectionflags	@""
	.align	16
	.zero		1024


//--------------------- .nv.constant0.transpose   --------------------------
	.section	.nv.constant0.transpose,"a",@progbits
	.sectionflags	@""
	.align	4
.nv.constant0.transpose:
	.zero		920


//--------------------- .nv.constant0.MatMul      --------------------------
	.section	.nv.constant0.MatMul,"a",@progbits
	.sectionflags	@""
	.align	4
.nv.constant0.MatMul:
	.zero		944


//--------------------- .nv.constant0.reduce      --------------------------
	.section	.nv.constant0.reduce,"a",@progbits
	.sectionflags	@""
	.align	4
.nv.constant0.reduce:
	.zero		916


//--------------------- .nv.constant0.dot_product --------------------------
	.section	.nv.constant0.dot_product,"a",@progbits
	.sectionflags	@""
	.align	4
.nv.constant0.dot_product:
	.zero		924


//--------------------- SYMBOLS --------------------------

	.type		.nv.reservedSmem.offset0,@object
	.size		.nv.reservedSmem.offset0,0x4
	.type		.nv.reservedSmem.cap,@object
	.size		.nv.reservedSmem.cap,0x4
